//
// Generated by NVIDIA NVVM Compiler
//
// Compiler Build ID: CL-36424714
// Cuda compilation tools, release 13.0, V13.0.88
// Based on NVVM 20.0.0
//

.version 9.0
.target sm_100
.address_size 64

	// .globl	_Z9matrixMulPKfS0_Pfi

.visible .entry _Z9matrixMulPKfS0_Pfi(
	.param .u64 .ptr .align 1 _Z9matrixMulPKfS0_Pfi_param_0,
	.param .u64 .ptr .align 1 _Z9matrixMulPKfS0_Pfi_param_1,
	.param .u64 .ptr .align 1 _Z9matrixMulPKfS0_Pfi_param_2,
	.param .u32 _Z9matrixMulPKfS0_Pfi_param_3
)
{
	.reg .pred 	%p<10>;
	.reg .b32 	%r<39>;
	.reg .b32 	%f<68>;
	.reg .b64 	%rd<67>;

	ld.param.u64 	%rd14, [_Z9matrixMulPKfS0_Pfi_param_0];
	ld.param.u64 	%rd15, [_Z9matrixMulPKfS0_Pfi_param_1];
	ld.param.u32 	%r17, [_Z9matrixMulPKfS0_Pfi_param_3];
	cvta.to.global.u64 	%rd1, %rd15;
	cvta.to.global.u64 	%rd2, %rd14;
	mov.u32 	%r18, %ctaid.y;
	mov.u32 	%r19, %ntid.y;
	mov.u32 	%r20, %tid.y;
	mad.lo.s32 	%r1, %r18, %r19, %r20;
	mov.u32 	%r21, %ctaid.x;
	mov.u32 	%r22, %ntid.x;
	mov.u32 	%r23, %tid.x;
	mad.lo.s32 	%r2, %r21, %r22, %r23;
	setp.lt.s32 	%p1, %r17, 1;
	mov.f32 	%f67, 0f00000000;
	@%p1 bra 	$L__BB0_12;
	mul.lo.s32 	%r3, %r17, %r1;
	and.b32  	%r4, %r17, 7;
	setp.lt.u32 	%p2, %r17, 8;
	mov.f32 	%f67, 0f00000000;
	mov.b32 	%r37, 0;
	@%p2 bra 	$L__BB0_4;
	and.b32  	%r37, %r17, 2147483640;
	neg.s32 	%r35, %r37;
	mul.wide.u32 	%rd16, %r17, 4;
	add.s64 	%rd3, %rd1, %rd16;
	mul.wide.u32 	%rd17, %r17, 8;
	add.s64 	%rd4, %rd1, %rd17;
	mul.wide.u32 	%rd18, %r17, 12;
	add.s64 	%rd5, %rd1, %rd18;
	mul.wide.u32 	%rd19, %r17, 16;
	add.s64 	%rd6, %rd1, %rd19;
	mul.wide.u32 	%rd20, %r17, 20;
	add.s64 	%rd7, %rd1, %rd20;
	mul.wide.u32 	%rd21, %r17, 24;
	add.s64 	%rd8, %rd1, %rd21;
	mul.wide.u32 	%rd22, %r17, 28;
	add.s64 	%rd9, %rd1, %rd22;
	mul.wide.u32 	%rd23, %r3, 4;
	add.s64 	%rd24, %rd23, %rd2;
	add.s64 	%rd66, %rd24, 16;
	mov.f32 	%f67, 0f00000000;
	mov.u32 	%r34, %r2;
$L__BB0_3:
	.pragma "nounroll";
	mul.wide.s32 	%rd25, %r34, 4;
	add.s64 	%rd26, %rd3, %rd25;
	add.s64 	%rd27, %rd4, %rd25;
	add.s64 	%rd28, %rd5, %rd25;
	add.s64 	%rd29, %rd6, %rd25;
	add.s64 	%rd30, %rd7, %rd25;
	add.s64 	%rd31, %rd8, %rd25;
	add.s64 	%rd32, %rd9, %rd25;
	add.s64 	%rd33, %rd1, %rd25;
	ld.global.f32 	%f17, [%rd66+-16];
	ld.global.f32 	%f18, [%rd33];
	fma.rn.f32 	%f19, %f17, %f18, %f67;
	ld.global.f32 	%f20, [%rd66+-12];
	ld.global.f32 	%f21, [%rd26];
	fma.rn.f32 	%f22, %f20, %f21, %f19;
	ld.global.f32 	%f23, [%rd66+-8];
	ld.global.f32 	%f24, [%rd27];
	fma.rn.f32 	%f25, %f23, %f24, %f22;
	ld.global.f32 	%f26, [%rd66+-4];
	ld.global.f32 	%f27, [%rd28];
	fma.rn.f32 	%f28, %f26, %f27, %f25;
	ld.global.f32 	%f29, [%rd66];
	ld.global.f32 	%f30, [%rd29];
	fma.rn.f32 	%f31, %f29, %f30, %f28;
	ld.global.f32 	%f32, [%rd66+4];
	ld.global.f32 	%f33, [%rd30];
	fma.rn.f32 	%f34, %f32, %f33, %f31;
	ld.global.f32 	%f35, [%rd66+8];
	ld.global.f32 	%f36, [%rd31];
	fma.rn.f32 	%f37, %f35, %f36, %f34;
	ld.global.f32 	%f38, [%rd66+12];
	ld.global.f32 	%f39, [%rd32];
	fma.rn.f32 	%f67, %f38, %f39, %f37;
	add.s32 	%r35, %r35, 8;
	shl.b32 	%r25, %r17, 3;
	add.s32 	%r34, %r34, %r25;
	add.s64 	%rd66, %rd66, 32;
	setp.ne.s32 	%p3, %r35, 0;
	@%p3 bra 	$L__BB0_3;
$L__BB0_4:
	setp.eq.s32 	%p4, %r4, 0;
	@%p4 bra 	$L__BB0_12;
	and.b32  	%r12, %r17, 3;
	setp.lt.u32 	%p5, %r4, 4;
	@%p5 bra 	$L__BB0_7;
	add.s32 	%r26, %r37, %r3;
	mul.wide.u32 	%rd34, %r26, 4;
	add.s64 	%rd35, %rd2, %rd34;
	ld.global.f32 	%f41, [%rd35];
	mad.lo.s32 	%r27, %r37, %r17, %r2;
	mul.wide.s32 	%rd36, %r27, 4;
	add.s64 	%rd37, %rd1, %rd36;
	ld.global.f32 	%f42, [%rd37];
	fma.rn.f32 	%f43, %f41, %f42, %f67;
	cvt.u64.u32 	%rd38, %r3;
	cvt.u64.u32 	%rd39, %r37;
	add.s64 	%rd40, %rd39, %rd38;
	shl.b64 	%rd41, %rd40, 2;
	add.s64 	%rd42, %rd2, %rd41;
	ld.global.f32 	%f44, [%rd42+4];
	mul.wide.u32 	%rd43, %r17, 4;
	add.s64 	%rd44, %rd37, %rd43;
	ld.global.f32 	%f45, [%rd44];
	fma.rn.f32 	%f46, %f44, %f45, %f43;
	ld.global.f32 	%f47, [%rd42+8];
	add.s64 	%rd45, %rd44, %rd43;
	ld.global.f32 	%f48, [%rd45];
	fma.rn.f32 	%f49, %f47, %f48, %f46;
	ld.global.f32 	%f50, [%rd42+12];
	add.s64 	%rd46, %rd45, %rd43;
	ld.global.f32 	%f51, [%rd46];
	fma.rn.f32 	%f67, %f50, %f51, %f49;
	add.s32 	%r37, %r37, 4;
$L__BB0_7:
	setp.eq.s32 	%p6, %r12, 0;
	@%p6 bra 	$L__BB0_12;
	setp.eq.s32 	%p7, %r12, 1;
	@%p7 bra 	$L__BB0_10;
	add.s32 	%r28, %r37, %r3;
	mul.wide.u32 	%rd47, %r28, 4;
	add.s64 	%rd48, %rd2, %rd47;
	ld.global.f32 	%f53, [%rd48];
	mad.lo.s32 	%r29, %r37, %r17, %r2;
	mul.wide.s32 	%rd49, %r29, 4;
	add.s64 	%rd50, %rd1, %rd49;
	ld.global.f32 	%f54, [%rd50];
	fma.rn.f32 	%f55, %f53, %f54, %f67;
	cvt.u64.u32 	%rd51, %r3;
	cvt.u64.u32 	%rd52, %r37;
	add.s64 	%rd53, %rd52, %rd51;
	shl.b64 	%rd54, %rd53, 2;
	add.s64 	%rd55, %rd2, %rd54;
	ld.global.f32 	%f56, [%rd55+4];
	mul.wide.u32 	%rd56, %r17, 4;
	add.s64 	%rd57, %rd50, %rd56;
	ld.global.f32 	%f57, [%rd57];
	fma.rn.f32 	%f67, %f56, %f57, %f55;
	add.s32 	%r37, %r37, 2;
$L__BB0_10:
	and.b32  	%r30, %r17, 1;
	setp.eq.b32 	%p8, %r30, 1;
	not.pred 	%p9, %p8;
	@%p9 bra 	$L__BB0_12;
	add.s32 	%r31, %r37, %r3;
	mul.wide.u32 	%rd58, %r31, 4;
	add.s64 	%rd59, %rd2, %rd58;
	ld.global.f32 	%f58, [%rd59];
	mad.lo.s32 	%r32, %r37, %r17, %r2;
	mul.wide.s32 	%rd60, %r32, 4;
	add.s64 	%rd61, %rd1, %rd60;
	ld.global.f32 	%f59, [%rd61];
	fma.rn.f32 	%f67, %f58, %f59, %f67;
$L__BB0_12:
	ld.param.u64 	%rd65, [_Z9matrixMulPKfS0_Pfi_param_2];
	cvta.to.global.u64 	%rd62, %rd65;
	mad.lo.s32 	%r33, %r17, %r1, %r2;
	mul.wide.s32 	%rd63, %r33, 4;
	add.s64 	%rd64, %rd62, %rd63;
	st.global.f32 	[%rd64], %f67;
	ret;

}


// ===== COMPILED SASS (sm_100) =====

	.target	sm_100

	.elftype	@"ET_EXEC"


//--------------------- .note.nv.tkinfo           --------------------------
	.section	.note.nv.tkinfo,"",@"SHT_NOTE"
	.sectionflags	@"SHF_NOTE_NV_TKINFO"
	.tkinfo
        /*0018*/ 	.word	0x00000002
        /*0030*/ 	.string	""
        /*0030*/ 	.string	"ptxas"
        /*0030*/ 	.string	"Cuda compilation tools, release 13.0, V13.0.88"
        /*0030*/ 	.string	"Build cuda_13.0.r13.0/compiler.36424714_0"
        /*0030*/ 	.string	"-arch sm_100 -m 64 "



//--------------------- .note.nv.cuinfo           --------------------------
	.section	.note.nv.cuinfo,"",@"SHT_NOTE"
	.sectionflags	@"SHF_NOTE_NV_CUINFO"
        /*0018*/ 	.short	0x0002
        /*001a*/ 	.short	0x0064
        /*001c*/ 	.short	0x0082
	.zero		2


//--------------------- .nv.info                  --------------------------
	.section	.nv.info,"",@"SHT_CUDA_INFO"
	.align	4


	//----- nvinfo : EIATTR_REGCOUNT
	.align		4
        /*0000*/ 	.byte	0x04, 0x2f
        /*0002*/ 	.short	(.L_1 - .L_0)
	.align		4
.L_0:
        /*0004*/ 	.word	index@(_Z9matrixMulPKfS0_Pfi)
        /*0008*/ 	.word	0x0000001e


	//----- nvinfo : EIATTR_FRAME_SIZE
	.align		4
.L_1:
        /*000c*/ 	.byte	0x04, 0x11
        /*000e*/ 	.short	(.L_3 - .L_2)
	.align		4
.L_2:
        /*0010*/ 	.word	index@(_Z9matrixMulPKfS0_Pfi)
        /*0014*/ 	.word	0x00000000


	//----- nvinfo : EIATTR_MIN_STACK_SIZE
	.align		4
.L_3:
        /*0018*/ 	.byte	0x04, 0x12
        /*001a*/ 	.short	(.L_5 - .L_4)
	.align		4
.L_4:
        /*001c*/ 	.word	index@(_Z9matrixMulPKfS0_Pfi)
        /*0020*/ 	.word	0x00000000
.L_5:


//--------------------- .nv.compat                --------------------------
	.section	.nv.compat,"",@"SHT_CUDA_COMPAT_INFO"
	.align	4
        /*0000*/ 	.byte	0x02, 0x09, 0x00, 0x00, 0x02, 0x02, 0x01, 0x00, 0x02, 0x05, 0x05, 0x00, 0x03, 0x07, 0x01, 0x01
        /*0010*/ 	.byte	0x02, 0x03, 0x00, 0x00, 0x02, 0x06, 0x01, 0x00, 0x04, 0x0b, 0x08, 0x00, 0x09, 0x00, 0x00, 0x00
        /*0020*/ 	.byte	0x00, 0x00, 0x00, 0x00


//--------------------- .nv.info._Z9matrixMulPKfS0_Pfi --------------------------
	.section	.nv.info._Z9matrixMulPKfS0_Pfi,"",@"SHT_CUDA_INFO"
	.sectionflags	@""
	.align	4


	//----- nvinfo : EIATTR_CUDA_API_VERSION
	.align		4
        /*0000*/ 	.byte	0x04, 0x37
        /*0002*/ 	.short	(.L_7 - .L_6)
.L_6:
        /*0004*/ 	.word	0x00000082


	//----- nvinfo : EIATTR_KPARAM_INFO
	.align		4
.L_7:
        /*0008*/ 	.byte	0x04, 0x17
        /*000a*/ 	.short	(.L_9 - .L_8)
.L_8:
        /*000c*/ 	.word	0x00000000
        /*0010*/ 	.short	0x0003
        /*0012*/ 	.short	0x0018
        /*0014*/ 	.byte	0x00, 0xf0, 0x11, 0x00


	//----- nvinfo : EIATTR_KPARAM_INFO
	.align		4
.L_9:
        /*0018*/ 	.byte	0x04, 0x17
        /*001a*/ 	.short	(.L_11 - .L_10)
.L_10:
        /*001c*/ 	.word	0x00000000
        /*0020*/ 	.short	0x0002
        /*0022*/ 	.short	0x0010
        /*0024*/ 	.byte	0x00, 0xf5, 0x21, 0x00


	//----- nvinfo : EIATTR_KPARAM_INFO
	.align		4
.L_11:
        /*0028*/ 	.byte	0x04, 0x17
        /*002a*/ 	.short	(.L_13 - .L_12)
.L_12:
        /*002c*/ 	.word	0x00000000
        /*0030*/ 	.short	0x0001
        /*0032*/ 	.short	0x0008
        /*0034*/ 	.byte	0x00, 0xf5, 0x21, 0x00


	//----- nvinfo : EIATTR_KPARAM_INFO
	.align		4
.L_13:
        /*0038*/ 	.byte	0x04, 0x17
        /*003a*/ 	.short	(.L_15 - .L_14)
.L_14:
        /*003c*/ 	.word	0x00000000
        /*0040*/ 	.short	0x0000
        /*0042*/ 	.short	0x0000
        /*0044*/ 	.byte	0x00, 0xf5, 0x21, 0x00


	//----- nvinfo : EIATTR_SPARSE_MMA_MASK
	.align		4
.L_15:
        /*0048*/ 	.byte	0x03, 0x50
        /*004a*/ 	.short	0x0000


	//----- nvinfo : EIATTR_MAXREG_COUNT
	.align		4
        /*004c*/ 	.byte	0x03, 0x1b
        /*004e*/ 	.short	0x00ff


	//----- nvinfo : EIATTR_MERCURY_ISA_VERSION
	.align		4
        /*0050*/ 	.byte	0x03, 0x5f
        /*0052*/ 	.short	0x0101


	//----- nvinfo : EIATTR_VRC_CTA_INIT_COUNT
	.align		4
        /*0054*/ 	.byte	0x02, 0x4a
	.zero		1
	.zero		1


	//----- nvinfo : EIATTR_EXIT_INSTR_OFFSETS
	.align		4
        /*0058*/ 	.byte	0x04, 0x1c
        /*005a*/ 	.short	(.L_17 - .L_16)


	//   ....[0]....
.L_16:
        /*005c*/ 	.word	0x00000ab0


	//----- nvinfo : EIATTR_CBANK_PARAM_SIZE
	.align		4
.L_17:
        /*0060*/ 	.byte	0x03, 0x19
        /*0062*/ 	.short	0x001c


	//----- nvinfo : EIATTR_PARAM_CBANK
	.align		4
        /*0064*/ 	.byte	0x04, 0x0a
        /*0066*/ 	.short	(.L_19 - .L_18)
	.align		4
.L_18:
        /*0068*/ 	.word	index@(.nv.constant0._Z9matrixMulPKfS0_Pfi)
        /*006c*/ 	.short	0x0380
        /*006e*/ 	.short	0x001c


	//----- nvinfo : EIATTR_SW_WAR
	.align		4
.L_19:
        /*0070*/ 	.byte	0x04, 0x36
        /*0072*/ 	.short	(.L_21 - .L_20)
.L_20:
        /*0074*/ 	.word	0x00000008
.L_21:


//--------------------- .nv.callgraph             --------------------------
	.section	.nv.callgraph,"",@"SHT_CUDA_CALLGRAPH"
	.align	4
	.sectionentsize	8
	.align		4
        /*0000*/ 	.word	0x00000000
	.align		4
        /*0004*/ 	.word	0xffffffff
	.align		4
        /*0008*/ 	.word	0x00000000
	.align		4
        /*000c*/ 	.word	0xfffffffe
	.align		4
        /*0010*/ 	.word	0x00000000
	.align		4
        /*0014*/ 	.word	0xfffffffd
	.align		4
        /*0018*/ 	.word	0x00000000
	.align		4
        /*001c*/ 	.word	0xfffffffc


//--------------------- .text._Z9matrixMulPKfS0_Pfi --------------------------
	.section	.text._Z9matrixMulPKfS0_Pfi,"ax",@progbits
	.align	128
        .global         _Z9matrixMulPKfS0_Pfi
        .type           _Z9matrixMulPKfS0_Pfi,@function
        .size           _Z9matrixMulPKfS0_Pfi,(.L_x_5 - _Z9matrixMulPKfS0_Pfi)
        .other          _Z9matrixMulPKfS0_Pfi,@"STO_CUDA_ENTRY STV_DEFAULT"
_Z9matrixMulPKfS0_Pfi:
.text._Z9matrixMulPKfS0_Pfi:
[----:B------:R-:W-:Y:S01]  /*0000*/  LDC R1, c[0x0][0x37c] ;  /* 0x0000df00ff017b82 */ /* 0x000fe20000000800 */
[----:B------:R-:W0:Y:S01]  /*0010*/  S2R R3, SR_TID.Y ;  /* 0x0000000000037919 */ /* 0x000e220000002200 */
[----:B------:R-:W1:Y:S06]  /*0020*/  LDCU UR18, c[0x0][0x398] ;  /* 0x00007300ff1277ac */ /* 0x000e6c0008000800 */
[----:B------:R-:W0:Y:S01]  /*0030*/  LDC R0, c[0x0][0x364] ;  /* 0x0000d900ff007b82 */ /* 0x000e220000000800 */
[----:B------:R-:W-:Y:S01]  /*0040*/  HFMA2 R12, -RZ, RZ, 0, 0 ;  /* 0x00000000ff0c7431 */ /* 0x000fe200000001ff */
[----:B------:R-:W2:Y:S01]  /*0050*/  S2R R2, SR_TID.X ;  /* 0x0000000000027919 */ /* 0x000ea20000002100 */
[----:B------:R-:W3:Y:S05]  /*0060*/  LDCU.64 UR16, c[0x0][0x358] ;  /* 0x00006b00ff1077ac */ /* 0x000eea0008000a00 */
[----:B------:R-:W0:Y:S08]  /*0070*/  S2UR UR4, SR_CTAID.Y ;  /* 0x00000000000479c3 */ /* 0x000e300000002600 */
[----:B------:R-:W2:Y:S01]  /*0080*/  S2UR UR5, SR_CTAID.X ;  /* 0x00000000000579c3 */ /* 0x000ea20000002500 */
[----:B-1----:R-:W-:-:S07]  /*0090*/  UISETP.GE.AND UP0, UPT, UR18, 0x1, UPT ;  /* 0x000000011200788c */ /* 0x002fce000bf06270 */
[----:B------:R-:W2:Y:S01]  /*00a0*/  LDC R13, c[0x0][0x360] ;  /* 0x0000d800ff0d7b82 */ /* 0x000ea20000000800 */
[----:B0-----:R-:W-:Y:S02]  /*00b0*/  IMAD R0, R0, UR4, R3 ;  /* 0x0000000400007c24 */ /* 0x001fe4000f8e0203 */
[----:B--2---:R-:W-:Y:S01]  /*00c0*/  IMAD R13, R13, UR5, R2 ;  /* 0x000000050d0d7c24 */ /* 0x004fe2000f8e0202 */
[----:B---3--:R-:W-:Y:S06]  /*00d0*/  BRA.U !UP0, `(.L_x_0) ;  /* 0x0000000908647547 */ /* 0x008fec000b800000 */
[----:B------:R-:W-:Y:S02]  /*00e0*/  UISETP.GE.U32.AND UP1, UPT, UR18, 0x8, UPT ;  /* 0x000000081200788c */ /* 0x000fe4000bf26070 */
[----:B------:R-:W-:Y:S01]  /*00f0*/  IMAD R5, R0, UR18, RZ ;  /* 0x0000001200057c24 */ /* 0x000fe2000f8e02ff */
[----:B------:R-:W-:Y:S01]  /*0100*/  ULOP3.LUT UR19, UR18, 0x7, URZ, 0xc0, !UPT ;  /* 0x0000000712137892 */ /* 0x000fe2000f8ec0ff */
[----:B------:R-:W-:Y:S01]  /*0110*/  MOV R12, RZ ;  /* 0x000000ff000c7202 */ /* 0x000fe20000000f00 */
[----:B------:R-:W-:Y:S02]  /*0120*/  UMOV UR4, URZ ;  /* 0x000000ff00047c82 */ /* 0x000fe40008000000 */
[----:B------:R-:W-:Y:S02]  /*0130*/  UISETP.NE.AND UP0, UPT, UR19, URZ, UPT ;  /* 0x000000ff1300728c */ /* 0x000fe4000bf05270 */
[----:B------:R-:W-:Y:S09]  /*0140*/  BRA.U !UP1, `(.L_x_1) ;  /* 0x0000000509087547 */ /* 0x000ff2000b800000 */
[----:B------:R-:W0:Y:S01]  /*0150*/  LDCU.128 UR20, c[0x0][0x380] ;  /* 0x00007000ff1477ac */ /* 0x000e220008000c00 */
[----:B------:R-:W-:Y:S02]  /*0160*/  MOV R12, RZ ;  /* 0x000000ff000c7202 */ /* 0x000fe40000000f00 */
[----:B------:R-:W-:Y:S01]  /*0170*/  MOV R14, R13 ;  /* 0x0000000d000e7202 */ /* 0x000fe20000000f00 */
[----:B------:R-:W-:-:S04]  /*0180*/  ULOP3.LUT UR4, UR18, 0x7ffffff8, URZ, 0xc0, !UPT ;  /* 0x7ffffff812047892 */ /* 0x000fc8000f8ec0ff */
[----:B------:R-:W-:Y:S01]  /*0190*/  UIADD3 UR5, UPT, UPT, -UR4, URZ, URZ ;  /* 0x000000ff04057290 */ /* 0x000fe2000fffe1ff */
[----:B0-----:R-:W-:Y:S01]  /*01a0*/  MOV R2, UR20 ;  /* 0x0000001400027c02 */ /* 0x001fe20008000f00 */
[----:B------:R-:W-:Y:S01]  /*01b0*/  UIMAD.WIDE.U32 UR6, UR18, 0xc, UR22 ;  /* 0x0000000c120678a5 */ /* 0x000fe2000f8e0016 */
[----:B------:R-:W-:Y:S01]  /*01c0*/  MOV R3, UR21 ;  /* 0x0000001500037c02 */ /* 0x000fe20008000f00 */
[----:B------:R-:W-:Y:S02]  /*01d0*/  UIMAD.WIDE.U32 UR8, UR18, 0x10, UR22 ;  /* 0x00000010120878a5 */ /* 0x000fe4000f8e0016 */
[----:B------:R-:W-:Y:S01]  /*01e0*/  UIMAD.WIDE.U32 UR10, UR18, 0x14, UR22 ;  /* 0x00000014120a78a5 */ /* 0x000fe2000f8e0016 */
[----:B------:R-:W-:Y:S01]  /*01f0*/  IMAD.WIDE.U32 R2, R5, 0x4, R2 ;  /* 0x0000000405027825 */ /* 0x000fe200078e0002 */
[----:B------:R-:W-:Y:S02]  /*0200*/  UIMAD.WIDE.U32 UR12, UR18, 0x18, UR22 ;  /* 0x00000018120c78a5 */ /* 0x000fe4000f8e0016 */
[----:B------:R-:W-:Y:S01]  /*0210*/  UIMAD.WIDE.U32 UR14, UR18, 0x1c, UR22 ;  /* 0x0000001c120e78a5 */ /* 0x000fe2000f8e0016 */
[----:B------:R-:W-:-:S04]  /*0220*/  IADD3 R2, P0, PT, R2, 0x10, RZ ;  /* 0x0000001002027810 */ /* 0x000fc80007f1e0ff */
[----:B------:R-:W-:-:S09]  /*0230*/  IADD3.X R3, PT, PT, RZ, R3, RZ, P0, !PT ;  /* 0x00000003ff037210 */ /* 0x000fd200007fe4ff */
.L_x_2:
[----:B------:R-:W-:Y:S01]  /*0240*/  HFMA2 R23, -RZ, RZ, 0, 2.384185791015625e-07 ;  /* 0x00000004ff177431 */ /* 0x000fe200000001ff */
[----:B------:R-:W-:Y:S01]  /*0250*/  UIMAD.WIDE.U32 UR24, UR18, 0x4, UR22 ;  /* 0x00000004121878a5 */ /* 0x000fe2000f8e0016 */
[----:B------:R-:W2:Y:S01]  /*0260*/  LDG.E R21, desc[UR16][R2.64+-0x10] ;  /* 0xfffff01002157981 */ /* 0x000ea2000c1e1900 */
[----:B------:R-:W-:Y:S01]  /*0270*/  UIMAD.WIDE.U32 UR20, UR18, 0x8, UR22 ;  /* 0x00000008121478a5 */ /* 0x000fe2000f8e0016 */
[----:B------:R-:W-:Y:S02]  /*0280*/  IMAD.MOV.U32 R11, RZ, RZ, 0x4 ;  /* 0x00000004ff0b7424 */ /* 0x000fe400078e00ff */
[----:B------:R-:W-:Y:S01]  /*0290*/  HFMA2 R7, -RZ, RZ, 0, 2.384185791015625e-07 ;  /* 0x00000004ff077431 */ /* 0x000fe200000001ff */
[----:B------:R-:W3:Y:S01]  /*02a0*/  LDG.E R19, desc[UR16][R2.64+-0xc] ;  /* 0xfffff41002137981 */ /* 0x000ee2000c1e1900 */
[----:B------:R-:W-:Y:S02]  /*02b0*/  MOV R8, UR24 ;  /* 0x0000001800087c02 */ /* 0x000fe40008000f00 */
[----:B------:R-:W-:Y:S01]  /*02c0*/  MOV R9, UR25 ;  /* 0x0000001900097c02 */ /* 0x000fe20008000f00 */
[C---:B------:R-:W-:Y:S01]  /*02d0*/  IMAD.WIDE R22, R14.reuse, R23, UR22 ;  /* 0x000000160e167e25 */ /* 0x040fe2000f8e0217 */
[----:B------:R-:W-:Y:S01]  /*02e0*/  MOV R24, UR20 ;  /* 0x0000001400187c02 */ /* 0x000fe20008000f00 */
[----:B------:R-:W4:Y:S01]  /*02f0*/  LDG.E R17, desc[UR16][R2.64+-0x8] ;  /* 0xfffff81002117981 */ /* 0x000f22000c1e1900 */
[----:B------:R-:W-:Y:S01]  /*0300*/  MOV R25, UR21 ;  /* 0x0000001500197c02 */ /* 0x000fe20008000f00 */
[----:B------:R-:W-:-:S02]  /*0310*/  IMAD.WIDE R8, R14, 0x4, R8 ;  /* 0x000000040e087825 */ /* 0x000fc400078e0208 */
[----:B------:R-:W2:Y:S02]  /*0320*/  LDG.E R22, desc[UR16][R22.64] ;  /* 0x0000001016167981 */ /* 0x000ea4000c1e1900 */
[C---:B------:R-:W-:Y:S01]  /*0330*/  IMAD.WIDE R24, R14.reuse, 0x4, R24 ;  /* 0x000000040e187825 */ /* 0x040fe200078e0218 */
[----:B------:R-:W-:Y:S01]  /*0340*/  MOV R5, 0x4 ;  /* 0x0000000400057802 */ /* 0x000fe20000000f00 */
[----:B------:R0:W3:Y:S02]  /*0350*/  LDG.E R20, desc[UR16][R8.64] ;  /* 0x0000001008147981 */ /* 0x0000e4000c1e1900 */
[C---:B------:R-:W-:Y:S02]  /*0360*/  IMAD.WIDE R10, R14.reuse, R11, UR6 ;  /* 0x000000060e0a7e25 */ /* 0x040fe4000f8e020b */
[----:B------:R-:W4:Y:S02]  /*0370*/  LDG.E R18, desc[UR16][R24.64] ;  /* 0x0000001018127981 */ /* 0x000f24000c1e1900 */
[----:B------:R-:W-:-:S04]  /*0380*/  IMAD.WIDE R4, R14, R5, UR8 ;  /* 0x000000080e047e25 */ /* 0x000fc8000f8e0205 */
[----:B------:R-:W-:Y:S01]  /*0390*/  HFMA2 R27, -RZ, RZ, 0, 2.384185791015625e-07 ;  /* 0x00000004ff1b7431 */ /* 0x000fe200000001ff */
[----:B------:R1:W5:Y:S01]  /*03a0*/  LDG.E R16, desc[UR16][R10.64] ;  /* 0x000000100a107981 */ /* 0x000362000c1e1900 */
[----:B0-----:R-:W-:-:S03]  /*03b0*/  MOV R9, 0x4 ;  /* 0x0000000400097802 */ /* 0x001fc60000000f00 */
[----:B------:R-:W5:Y:S01]  /*03c0*/  LDG.E R15, desc[UR16][R2.64+-0x4] ;  /* 0xfffffc10020f7981 */ /* 0x000f62000c1e1900 */
[----:B------:R-:W-:-:S03]  /*03d0*/  IMAD.WIDE R6, R14, R7, UR10 ;  /* 0x0000000a0e067e25 */ /* 0x000fc6000f8e0207 */
[----:B------:R0:W5:Y:S01]  /*03e0*/  LDG.E R4, desc[UR16][R4.64] ;  /* 0x0000001004047981 */ /* 0x000162000c1e1900 */
[----:B------:R-:W-:-:S03]  /*03f0*/  IMAD.WIDE R8, R14, R9, UR12 ;  /* 0x0000000c0e087e25 */ /* 0x000fc6000f8e0209 */
[----:B------:R-:W5:Y:S01]  /*0400*/  LDG.E R23, desc[UR16][R2.64] ;  /* 0x0000001002177981 */ /* 0x000f62000c1e1900 */
[----:B-1----:R-:W-:-:S03]  /*0410*/  IMAD.WIDE R10, R14, R27, UR14 ;  /* 0x0000000e0e0a7e25 */ /* 0x002fc6000f8e021b */
[----:B------:R-:W5:Y:S04]  /*0420*/  LDG.E R7, desc[UR16][R6.64] ;  /* 0x0000001006077981 */ /* 0x000f68000c1e1900 */
[----:B------:R-:W5:Y:S04]  /*0430*/  LDG.E R24, desc[UR16][R2.64+0x4] ;  /* 0x0000041002187981 */ /* 0x000f68000c1e1900 */
[----:B------:R-:W5:Y:S04]  /*0440*/  LDG.E R8, desc[UR16][R8.64] ;  /* 0x0000001008087981 */ /* 0x000f68000c1e1900 */
[----:B------:R-:W5:Y:S04]  /*0450*/  LDG.E R25, desc[UR16][R2.64+0x8] ;  /* 0x0000081002197981 */ /* 0x000f68000c1e1900 */
[----:B------:R-:W5:Y:S04]  /*0460*/  LDG.E R10, desc[UR16][R10.64] ;  /* 0x000000100a0a7981 */ /* 0x000f68000c1e1900 */
[----:B------:R1:W5:Y:S01]  /*0470*/  LDG.E R27, desc[UR16][R2.64+0xc] ;  /* 0x00000c10021b7981 */ /* 0x000362000c1e1900 */
[----:B------:R-:W-:-:S04]  /*0480*/  UIADD3 UR5, UPT, UPT, UR5, 0x8, URZ ;  /* 0x0000000805057890 */ /* 0x000fc8000fffe0ff */
[----:B------:R-:W-:Y:S01]  /*0490*/  UISETP.NE.AND UP1, UPT, UR5, URZ, UPT ;  /* 0x000000ff0500728c */ /* 0x000fe2000bf25270 */
[----:B0-----:R-:W-:Y:S02]  /*04a0*/  MOV R5, UR18 ;  /* 0x0000001200057c02 */ /* 0x001fe40008000f00 */
[----:B-1----:R-:W-:Y:S02]  /*04b0*/  IADD3 R2, P0, PT, R2, 0x20, RZ ;  /* 0x0000002002027810 */ /* 0x002fe40007f1e0ff */
[----:B------:R-:W-:Y:S02]  /*04c0*/  LEA R14, R5, R14, 0x3 ;  /* 0x0000000e050e7211 */ /* 0x000fe400078e18ff */
[----:B------:R-:W-:Y:S01]  /*04d0*/  IADD3.X R3, PT, PT, RZ, R3, RZ, P0, !PT ;  /* 0x00000003ff037210 */ /* 0x000fe200007fe4ff */
[----:B--2---:R-:W-:-:S04]  /*04e0*/  FFMA R22, R21, R22, R12 ;  /* 0x0000001615167223 */ /* 0x004fc8000000000c */
[----:B---3--:R-:W-:-:S04]  /*04f0*/  FFMA R20, R19, R20, R22 ;  /* 0x0000001413147223 */ /* 0x008fc80000000016 */
[----:B----4-:R-:W-:-:S04]  /*0500*/  FFMA R18, R17, R18, R20 ;  /* 0x0000001211127223 */ /* 0x010fc80000000014 */
[----:B-----5:R-:W-:-:S04]  /*0510*/  FFMA R16, R15, R16, R18 ;  /* 0x000000100f107223 */ /* 0x020fc80000000012 */
[----:B------:R-:W-:-:S04]  /*0520*/  FFMA R23, R23, R4, R16 ;  /* 0x0000000417177223 */ /* 0x000fc80000000010 */
[----:B------:R-:W-:-:S04]  /*0530*/  FFMA R24, R24, R7, R23 ;  /* 0x0000000718187223 */ /* 0x000fc80000000017 */
[----:B------:R-:W-:-:S04]  /*0540*/  FFMA R8, R25, R8, R24 ;  /* 0x0000000819087223 */ /* 0x000fc80000000018 */
[----:B------:R-:W-:Y:S01]  /*0550*/  FFMA R12, R27, R10, R8 ;  /* 0x0000000a1b0c7223 */ /* 0x000fe20000000008 */
[----:B------:R-:W-:Y:S06]  /*0560*/  BRA.U UP1, `(.L_x_2) ;  /* 0xfffffffd01347547 */ /* 0x000fec000b83ffff */
.L_x_1:
[----:B------:R-:W-:Y:S05]  /*0570*/  BRA.U !UP0, `(.L_x_0) ;  /* 0x00000005083c7547 */ /* 0x000fea000b800000 */
[----:B------:R-:W-:Y:S01]  /*0580*/  UISETP.GE.U32.AND UP0, UPT, UR19, 0x4, UPT ;  /* 0x000000041300788c */ /* 0x000fe2000bf06070 */
[----:B------:R-:W-:Y:S01]  /*0590*/  IMAD R2, R0, UR18, RZ ;  /* 0x0000001200027c24 */ /* 0x000fe2000f8e02ff */
[----:B------:R-:W-:-:S04]  /*05a0*/  ULOP3.LUT UR5, UR18, 0x3, URZ, 0xc0, !UPT ;  /* 0x0000000312057892 */ /* 0x000fc8000f8ec0ff */
[----:B------:R-:W-:-:S03]  /*05b0*/  UISETP.NE.AND UP1, UPT, UR5, URZ, UPT ;  /* 0x000000ff0500728c */ /* 0x000fc6000bf25270 */
[----:B------:R-:W-:Y:S08]  /*05c0*/  BRA.U !UP0, `(.L_x_3) ;  /* 0x00000001087c7547 */ /* 0x000ff0000b800000 */
[----:B------:R-:W0:Y:S01]  /*05d0*/  LDC.64 R6, c[0x0][0x388] ;  /* 0x0000e200ff067b82 */ /* 0x000e220000000a00 */
[----:B------:R-:W1:Y:S01]  /*05e0*/  LDCU.64 UR6, c[0x0][0x380] ;  /* 0x00007000ff0677ac */ /* 0x000e620008000a00 */
[----:B------:R-:W-:Y:S01]  /*05f0*/  MOV R4, UR4 ;  /* 0x0000000400047c02 */ /* 0x000fe20008000f00 */
[C---:B------:R-:W-:Y:S01]  /*0600*/  VIADD R3, R2.reuse, UR4 ;  /* 0x0000000402037c36 */ /* 0x040fe20008000000 */
[----:B------:R-:W-:Y:S02]  /*0610*/  MOV R11, UR18 ;  /* 0x00000012000b7c02 */ /* 0x000fe40008000f00 */
[----:B------:R-:W-:Y:S01]  /*0620*/  IADD3 R14, P0, PT, R2, UR4, RZ ;  /* 0x00000004020e7c10 */ /* 0x000fe2000ff1e0ff */
[----:B------:R-:W-:Y:S01]  /*0630*/  IMAD R5, R4, UR18, R13 ;  /* 0x0000001204057c24 */ /* 0x000fe2000f8e020d */
[----:B------:R-:W2:Y:S01]  /*0640*/  LDC.64 R8, c[0x0][0x380] ;  /* 0x0000e000ff087b82 */ /* 0x000ea20000000a00 */
[----:B------:R-:W-:Y:S02]  /*0650*/  MOV R15, UR18 ;  /* 0x00000012000f7c02 */ /* 0x000fe40008000f00 */
[----:B------:R-:W-:Y:S01]  /*0660*/  MOV R17, UR18 ;  /* 0x0000001200117c02 */ /* 0x000fe20008000f00 */
[----:B0-----:R-:W-:-:S04]  /*0670*/  IMAD.WIDE R6, R5, 0x4, R6 ;  /* 0x0000000405067825 */ /* 0x001fc800078e0206 */
[----:B------:R-:W-:Y:S02]  /*0680*/  IMAD.WIDE.U32 R10, R11, 0x4, R6 ;  /* 0x000000040b0a7825 */ /* 0x000fe400078e0006 */
[----:B------:R-:W3:Y:S02]  /*0690*/  LDG.E R6, desc[UR16][R6.64] ;  /* 0x0000001006067981 */ /* 0x000ee4000c1e1900 */
[----:B--2---:R-:W-:Y:S01]  /*06a0*/  IMAD.WIDE.U32 R8, R3, 0x4, R8 ;  /* 0x0000000403087825 */ /* 0x004fe200078e0008 */
[----:B------:R-:W-:Y:S02]  /*06b0*/  IADD3.X R3, PT, PT, RZ, RZ, RZ, P0, !PT ;  /* 0x000000ffff037210 */ /* 0x000fe400007fe4ff */
[----:B-1----:R-:W-:-:S03]  /*06c0*/  LEA R4, P0, R14, UR6, 0x2 ;  /* 0x000000060e047c11 */ /* 0x002fc6000f8010ff */
[----:B------:R-:W3:Y:S01]  /*06d0*/  LDG.E R9, desc[UR16][R8.64] ;  /* 0x0000001008097981 */ /* 0x000ee2000c1e1900 */
[----:B------:R-:W-:Y:S01]  /*06e0*/  LEA.HI.X R5, R14, UR7, R3, 0x2, P0 ;  /* 0x000000070e057c11 */ /* 0x000fe200080f1403 */
[----:B------:R-:W-:Y:S02]  /*06f0*/  IMAD.WIDE.U32 R14, R15, 0x4, R10 ;  /* 0x000000040f0e7825 */ /* 0x000fe400078e000a */
[----:B------:R-:W2:Y:S04]  /*0700*/  LDG.E R3, desc[UR16][R10.64] ;  /* 0x000000100a037981 */ /* 0x000ea8000c1e1900 */
[----:B------:R-:W2:Y:S01]  /*0710*/  LDG.E R18, desc[UR16][R4.64+0x4] ;  /* 0x0000041004127981 */ /* 0x000ea2000c1e1900 */
[----:B------:R-:W-:-:S03]  /*0720*/  IMAD.WIDE.U32 R16, R17, 0x4, R14 ;  /* 0x0000000411107825 */ /* 0x000fc600078e000e */
[----:B------:R-:W4:Y:S04]  /*0730*/  LDG.E R19, desc[UR16][R14.64] ;  /* 0x000000100e137981 */ /* 0x000f28000c1e1900 */
[----:B------:R-:W4:Y:S04]  /*0740*/  LDG.E R20, desc[UR16][R4.64+0x8] ;  /* 0x0000081004147981 */ /* 0x000f28000c1e1900 */
[----:B------:R-:W5:Y:S04]  /*0750*/  LDG.E R22, desc[UR16][R4.64+0xc] ;  /* 0x00000c1004167981 */ /* 0x000f68000c1e1900 */
[----:B------:R-:W5:Y:S01]  /*0760*/  LDG.E R16, desc[UR16][R16.64] ;  /* 0x0000001010107981 */ /* 0x000f62000c1e1900 */
[----:B------:R-:W-:Y:S01]  /*0770*/  UIADD3 UR4, UPT, UPT, UR4, 0x4, URZ ;  /* 0x0000000404047890 */ /* 0x000fe2000fffe0ff */
[----:B---3--:R-:W-:-:S04]  /*0780*/  FFMA R9, R9, R6, R12 ;  /* 0x0000000609097223 */ /* 0x008fc8000000000c */
[----:B--2---:R-:W-:-:S04]  /*0790*/  FFMA R3, R18, R3, R9 ;  /* 0x0000000312037223 */ /* 0x004fc80000000009 */
[----:B----4-:R-:W-:-:S04]  /*07a0*/  FFMA R3, R20, R19, R3 ;  /* 0x0000001314037223 */ /* 0x010fc80000000003 */
[----:B-----5:R-:W-:-:S07]  /*07b0*/  FFMA R12, R22, R16, R3 ;  /* 0x00000010160c7223 */ /* 0x020fce0000000003 */
.L_x_3:
[----:B------:R-:W-:Y:S05]  /*07c0*/  BRA.U !UP1, `(.L_x_0) ;  /* 0x0000000109a87547 */ /* 0x000fea000b800000 */
[----:B------:R-:W-:Y:S01]  /*07d0*/  UISETP.NE.AND UP0, UPT, UR5, 0x1, UPT ;  /* 0x000000010500788c */ /* 0x000fe2000bf05270 */
[----:B------:R-:W-:Y:S01]  /*07e0*/  MOV R4, UR4 ;  /* 0x0000000400047c02 */ /* 0x000fe20008000f00 */
[----:B------:R-:W-:Y:S02]  /*07f0*/  ULOP3.LUT UR5, UR18, 0x1, URZ, 0xc0, !UPT ;  /* 0x0000000112057892 */ /* 0x000fe4000f8ec0ff */
[----:B------:R-:W-:Y:S02]  /*0800*/  MOV R17, UR18 ;  /* 0x0000001200117c02 */ /* 0x000fe40008000f00 */
[----:B------:R-:W-:Y:S01]  /*0810*/  UISETP.NE.U32.AND UP1, UPT, UR5, 0x1, UPT ;  /* 0x000000010500788c */ /* 0x000fe2000bf25070 */
[----:B------:R-:W-:-:S04]  /*0820*/  PLOP3.LUT P1, PT, PT, PT, UP0, 0x80, 0x8 ;  /* 0x000000000008781c */ /* 0x000fc80003f2f008 */
[----:B------:R-:W0:Y:S01]  /*0830*/  @UP0 LDCU.128 UR8, c[0x0][0x380] ;  /* 0x00007000ff0807ac */ /* 0x000e220008000c00 */
[----:B------:R-:W-:Y:S01]  /*0840*/  PLOP3.LUT P0, PT, PT, PT, UP1, 0x80, 0x8 ;  /* 0x000000000008781c */ /* 0x000fe20003f0f018 */
[----:B------:R-:W1:Y:S04]  /*0850*/  @UP0 LDCU.64 UR6, c[0x0][0x380] ;  /* 0x00007000ff0607ac */ /* 0x000e680008000a00 */
[----:B------:R-:W2:Y:S03]  /*0860*/  @!UP1 LDCU.128 UR12, c[0x0][0x380] ;  /* 0x00007000ff0c97ac */ /* 0x000ea60008000c00 */
[C---:B------:R-:W-:Y:S02]  /*0870*/  @P1 IADD3 R3, PT, PT, R2.reuse, UR4, RZ ;  /* 0x0000000402031c10 */ /* 0x040fe4000fffe0ff */
[----:B------:R-:W-:Y:S01]  /*0880*/  @P1 IADD3 R5, P2, PT, R2, UR4, RZ ;  /* 0x0000000402051c10 */ /* 0x000fe2000ff5e0ff */
[----:B------:R-:W-:-:S03]  /*0890*/  @UP0 UIADD3 UR4, UPT, UPT, UR4, 0x2, URZ ;  /* 0x0000000204040890 */ /* 0x000fc6000fffe0ff */
[----:B------:R-:W-:Y:S02]  /*08a0*/  @P1 IADD3.X R8, PT, PT, RZ, RZ, RZ, P2, !PT ;  /* 0x000000ffff081210 */ /* 0x000fe400017fe4ff */
[----:B0-----:R-:W-:Y:S01]  /*08b0*/  MOV R14, UR8 ;  /* 0x00000008000e7c02 */ /* 0x001fe20008000f00 */
[----:B------:R-:W-:Y:S01]  /*08c0*/  IMAD.U32 R6, RZ, RZ, UR10 ;  /* 0x0000000aff067e24 */ /* 0x000fe2000f8e00ff */
[----:B------:R-:W-:Y:S02]  /*08d0*/  MOV R15, UR9 ;  /* 0x00000009000f7c02 */ /* 0x000fe40008000f00 */
[----:B------:R-:W-:Y:S01]  /*08e0*/  MOV R7, UR11 ;  /* 0x0000000b00077c02 */ /* 0x000fe20008000f00 */
[----:B------:R-:W-:-:S04]  /*08f0*/  @P1 IMAD.WIDE.U32 R14, R3, 0x4, R14 ;  /* 0x00000004030e1825 */ /* 0x000fc800078e000e */
[----:B------:R-:W-:Y:S01]  /*0900*/  @P1 IMAD R3, R4, UR18, R13 ;  /* 0x0000001204031c24 */ /* 0x000fe2000f8e020d */
[----:B-1----:R-:W-:Y:S02]  /*0910*/  @P1 LEA R4, P2, R5, UR6, 0x2 ;  /* 0x0000000605041c11 */ /* 0x002fe4000f8410ff */
[----:B------:R-:W-:Y:S01]  /*0920*/  MOV R18, UR4 ;  /* 0x0000000400127c02 */ /* 0x000fe20008000f00 */
[----:B------:R-:W-:Y:S01]  /*0930*/  @P1 IMAD.WIDE R6, R3, 0x4, R6 ;  /* 0x0000000403061825 */ /* 0x000fe200078e0206 */
[----:B------:R-:W-:Y:S01]  /*0940*/  @P1 LEA.HI.X R5, R5, UR7, R8, 0x2, P2 ;  /* 0x0000000705051c11 */ /* 0x000fe200090f1408 */
[----:B------:R-:W3:Y:S01]  /*0950*/  @P1 LDG.E R3, desc[UR16][R14.64] ;  /* 0x000000100e031981 */ /* 0x000ee2000c1e1900 */
[----:B--2---:R-:W-:Y:S01]  /*0960*/  MOV R8, UR12 ;  /* 0x0000000c00087c02 */ /* 0x004fe20008000f00 */
[----:B------:R-:W-:Y:S01]  /*0970*/  @!P0 IMAD R21, R18, UR18, R13 ;  /* 0x0000001212158c24 */ /* 0x000fe2000f8e020d */
[----:B------:R-:W-:Y:S01]  /*0980*/  MOV R9, UR13 ;  /* 0x0000000d00097c02 */ /* 0x000fe20008000f00 */
[----:B------:R-:W-:Y:S01]  /*0990*/  @P1 IMAD.WIDE.U32 R16, R17, 0x4, R6 ;  /* 0x0000000411101825 */ /* 0x000fe200078e0006 */
[----:B------:R-:W-:Y:S01]  /*09a0*/  @!P0 IADD3 R19, PT, PT, R2, UR4, RZ ;  /* 0x0000000402138c10 */ /* 0x000fe2000fffe0ff */
[----:B------:R-:W3:Y:S01]  /*09b0*/  @P1 LDG.E R6, desc[UR16][R6.64] ;  /* 0x0000001006061981 */ /* 0x000ee2000c1e1900 */
[----:B------:R-:W-:-:S02]  /*09c0*/  MOV R10, UR14 ;  /* 0x0000000e000a7c02 */ /* 0x000fc40008000f00 */
[----:B------:R-:W-:Y:S01]  /*09d0*/  MOV R11, UR15 ;  /* 0x0000000f000b7c02 */ /* 0x000fe20008000f00 */
[----:B------:R-:W-:Y:S01]  /*09e0*/  @!P0 IMAD.WIDE.U32 R8, R19, 0x4, R8 ;  /* 0x0000000413088825 */ /* 0x000fe200078e0008 */
[----:B------:R-:W2:Y:S03]  /*09f0*/  @P1 LDG.E R16, desc[UR16][R16.64] ;  /* 0x0000001010101981 */ /* 0x000ea6000c1e1900 */
[----:B------:R-:W-:Y:S01]  /*0a00*/  @!P0 IMAD.WIDE R10, R21, 0x4, R10 ;  /* 0x00000004150a8825 */ /* 0x000fe200078e020a */
[----:B------:R-:W2:Y:S04]  /*0a10*/  @P1 LDG.E R4, desc[UR16][R4.64+0x4] ;  /* 0x0000041004041981 */ /* 0x000ea8000c1e1900 */
[----:B------:R-:W4:Y:S04]  /*0a20*/  @!P0 LDG.E R9, desc[UR16][R8.64] ;  /* 0x0000001008098981 */ /* 0x000f28000c1e1900 */
[----:B------:R-:W4:Y:S01]  /*0a30*/  @!P0 LDG.E R10, desc[UR16][R10.64] ;  /* 0x000000100a0a8981 */ /* 0x000f22000c1e1900 */
[----:B---3--:R-:W-:-:S04]  /*0a40*/  @P1 FFMA R3, R3, R6, R12 ;  /* 0x0000000603031223 */ /* 0x008fc8000000000c */
[----:B--2---:R-:W-:-:S04]  /*0a50*/  @P1 FFMA R12, R4, R16, R3 ;  /* 0x00000010040c1223 */ /* 0x004fc80000000003 */
[----:B----4-:R-:W-:-:S07]  /*0a60*/  @!P0 FFMA R12, R9, R10, R12 ;  /* 0x0000000a090c8223 */ /* 0x010fce000000000c */
.L_x_0:
[----:B------:R-:W0:Y:S01]  /*0a70*/  LDC.64 R2, c[0x0][0x390] ;  /* 0x0000e400ff027b82 */ /* 0x000e220000000a00 */
[----:B------:R-:W-:-:S04]  /*0a80*/  IMAD R13, R0, UR18, R13 ;  /* 0x00000012000d7c24 */ /* 0x000fc8000f8e020d */
[----:B0-----:R-:W-:-:S05]  /*0a90*/  IMAD.WIDE R2, R13, 0x4, R2 ;  /* 0x000000040d027825 */ /* 0x001fca00078e0202 */
[----:B------:R-:W-:Y:S01]  /*0aa0*/  STG.E desc[UR16][R2.64], R12 ;  /* 0x0000000c02007986 */ /* 0x000fe2000c101910 */
[----:B------:R-:W-:Y:S05]  /*0ab0*/  EXIT ;  /* 0x000000000000794d */ /* 0x000fea0003800000 */
.L_x_4:
[----:B------:R-:W-:-:S00]  /*0ac0*/  BRA `(.L_x_4) ;  /* 0xfffffffc00fc7947 */ /* 0x000fc0000383ffff */
[----:B------:R-:W-:-:S00]  /*0ad0*/  NOP ;  /* 0x0000000000007918 */ /* 0x000fc00000000000 */
        /* <DEDUP_REMOVED lines=10> */
.L_x_5:


//--------------------- .nv.shared.reserved.0     --------------------------
	.section	.nv.shared.reserved.0,"aw",@nobits
	.weak		__nv_reservedSMEM_offset_0_alias
	.size		__nv_reservedSMEM_offset_0_alias, 0, 64
	.other		__nv_reservedSMEM_offset_0_alias,@"STO_CUDA_RESERVED_SHARED STV_DEFAULT"
__nv_reservedSMEM_offset_0_alias:
	.zero		0
	.zero		64


//--------------------- .nv.constant0._Z9matrixMulPKfS0_Pfi --------------------------
	.section	.nv.constant0._Z9matrixMulPKfS0_Pfi,"a",@progbits
	.sectionflags	@""
	.align	4
.nv.constant0._Z9matrixMulPKfS0_Pfi:
	.zero		924


//--------------------- SYMBOLS --------------------------

	.type		.nv.reservedSmem.offset0,@object
	.size		.nv.reservedSmem.offset0,0x4
